	.headerflags	@"EF_CUDA_TEXMODE_UNIFIED EF_CUDA_64BIT_ADDRESS EF_CUDA_ACCELERATORS EF_CUDA_SM90 EF_CUDA_VIRTUAL_SM(EF_CUDA_SM90)"
	.elftype	@"ET_EXEC"


//--------------------- .nv.info                  --------------------------
	.section	.nv.info,"",@"SHT_CUDA_INFO"
	.align	4


	//----- nvinfo : EIATTR_REGCOUNT
	.align		4
        /*0000*/ 	.byte	0x04, 0x2f
        /*0002*/ 	.short	(.L_3 - .L_2)
	.align		4
.L_2:
        /*0004*/ 	.word	index@(triton_poi_fused__native_batch_norm_legit_no_training_relu_3)
        /*0008*/ 	.word	0x00000012


	//----- nvinfo : EIATTR_MIN_STACK_SIZE
	.align		4
.L_3:
        /*000c*/ 	.byte	0x04, 0x12
        /*000e*/ 	.short	(.L_5 - .L_4)
	.align		4
.L_4:
        /*0010*/ 	.word	index@(triton_poi_fused__native_batch_norm_legit_no_training_relu_3)
        /*0014*/ 	.word	0x00000000


	//----- nvinfo : EIATTR_FRAME_SIZE
	.align		4
.L_5:
        /*0018*/ 	.byte	0x04, 0x11
        /*001a*/ 	.short	(.L_7 - .L_6)
	.align		4
.L_6:
        /*001c*/ 	.word	index@(triton_poi_fused__native_batch_norm_legit_no_training_relu_3)
        /*0020*/ 	.word	0x00000000


	//----- nvinfo : EIATTR_MIN_STACK_SIZE
	.align		4
.L_7:
        /*0024*/ 	.byte	0x04, 0x12
        /*0026*/ 	.short	(.L_9 - .L_8)
	.align		4
.L_8:
        /*0028*/ 	.word	index@(triton_poi_fused__native_batch_norm_legit_no_training_relu_3)
        /*002c*/ 	.word	0x00000000
.L_9:


//--------------------- .nv.info.triton_poi_fused__native_batch_norm_legit_no_training_relu_3 --------------------------
	.section	.nv.info.triton_poi_fused__native_batch_norm_legit_no_training_relu_3,"",@"SHT_CUDA_INFO"
	.sectionflags	@""
	.align	4


	//----- nvinfo : EIATTR_CUDA_API_VERSION
	.align		4
        /*0000*/ 	.byte	0x04, 0x37
        /*0002*/ 	.short	(.L_11 - .L_10)
.L_10:
        /*0004*/ 	.word	0x0000007c


	//----- nvinfo : EIATTR_KPARAM_INFO
	.align		4
.L_11:
        /*0008*/ 	.byte	0x04, 0x17
        /*000a*/ 	.short	(.L_13 - .L_12)
.L_12:
        /*000c*/ 	.word	0x00000000
        /*0010*/ 	.short	0x0006
        /*0012*/ 	.short	0x0030
        /*0014*/ 	.byte	0x00, 0xf0, 0x11, 0x00


	//----- nvinfo : EIATTR_KPARAM_INFO
	.align		4
.L_13:
        /*0018*/ 	.byte	0x04, 0x17
        /*001a*/ 	.short	(.L_15 - .L_14)
.L_14:
        /*001c*/ 	.word	0x00000000
        /*0020*/ 	.short	0x0005
        /*0022*/ 	.short	0x0028
        /*0024*/ 	.byte	0x00, 0xf4, 0x21, 0x00


	//----- nvinfo : EIATTR_KPARAM_INFO
	.align		4
.L_15:
        /*0028*/ 	.byte	0x04, 0x17
        /*002a*/ 	.short	(.L_17 - .L_16)
.L_16:
        /*002c*/ 	.word	0x00000000
        /*0030*/ 	.short	0x0004
        /*0032*/ 	.short	0x0020
        /*0034*/ 	.byte	0x00, 0xf4, 0x21, 0x00


	//----- nvinfo : EIATTR_KPARAM_INFO
	.align		4
.L_17:
        /*0038*/ 	.byte	0x04, 0x17
        /*003a*/ 	.short	(.L_19 - .L_18)
.L_18:
        /*003c*/ 	.word	0x00000000
        /*0040*/ 	.short	0x0003
        /*0042*/ 	.short	0x0018
        /*0044*/ 	.byte	0x00, 0xf4, 0x21, 0x00


	//----- nvinfo : EIATTR_KPARAM_INFO
	.align		4
.L_19:
        /*0048*/ 	.byte	0x04, 0x17
        /*004a*/ 	.short	(.L_21 - .L_20)
.L_20:
        /*004c*/ 	.word	0x00000000
        /*0050*/ 	.short	0x0002
        /*0052*/ 	.short	0x0010
        /*0054*/ 	.byte	0x00, 0xf4, 0x21, 0x00


	//----- nvinfo : EIATTR_KPARAM_INFO
	.align		4
.L_21:
        /*0058*/ 	.byte	0x04, 0x17
        /*005a*/ 	.short	(.L_23 - .L_22)
.L_22:
        /*005c*/ 	.word	0x00000000
        /*0060*/ 	.short	0x0001
        /*0062*/ 	.short	0x0008
        /*0064*/ 	.byte	0x00, 0xf4, 0x21, 0x00


	//----- nvinfo : EIATTR_KPARAM_INFO
	.align		4
.L_23:
        /*0068*/ 	.byte	0x04, 0x17
        /*006a*/ 	.short	(.L_25 - .L_24)
.L_24:
        /*006c*/ 	.word	0x00000000
        /*0070*/ 	.short	0x0000
        /*0072*/ 	.short	0x0000
        /*0074*/ 	.byte	0x00, 0xf4, 0x21, 0x00


	//----- nvinfo : EIATTR_SPARSE_MMA_MASK
	.align		4
.L_25:
        /*0078*/ 	.byte	0x03, 0x50
        /*007a*/ 	.short	0x0000


	//----- nvinfo : EIATTR_MAXREG_COUNT
	.align		4
        /*007c*/ 	.byte	0x03, 0x1b
        /*007e*/ 	.short	0x00ff


	//----- nvinfo : EIATTR_EXIT_INSTR_OFFSETS
	.align		4
        /*0080*/ 	.byte	0x04, 0x1c
        /*0082*/ 	.short	(.L_27 - .L_26)


	//   ....[0]....
.L_26:
        /*0084*/ 	.word	0x000003d0


	//----- nvinfo : EIATTR_REQNTID
	.align		4
.L_27:
        /*0088*/ 	.byte	0x04, 0x10
        /*008a*/ 	.short	(.L_29 - .L_28)
.L_28:
        /*008c*/ 	.word	0x00000080
        /*0090*/ 	.word	0x00000001
        /*0094*/ 	.word	0x00000001


	//----- nvinfo : EIATTR_CBANK_PARAM_SIZE
	.align		4
.L_29:
        /*0098*/ 	.byte	0x03, 0x19
        /*009a*/ 	.short	0x0034


	//----- nvinfo : EIATTR_PARAM_CBANK
	.align		4
        /*009c*/ 	.byte	0x04, 0x0a
        /*009e*/ 	.short	(.L_31 - .L_30)
	.align		4
.L_30:
        /*00a0*/ 	.word	index@(.nv.constant0.triton_poi_fused__native_batch_norm_legit_no_training_relu_3)
        /*00a4*/ 	.short	0x0210
        /*00a6*/ 	.short	0x0034


	//----- nvinfo : EIATTR_SW_WAR
	.align		4
.L_31:
        /*00a8*/ 	.byte	0x04, 0x36
        /*00aa*/ 	.short	(.L_33 - .L_32)
.L_32:
        /*00ac*/ 	.word	0x00000008
.L_33:


//--------------------- .nv.callgraph             --------------------------
	.section	.nv.callgraph,"",@"SHT_CUDA_CALLGRAPH"
	.align	4
	.sectionentsize	8
	.align		4
        /*0000*/ 	.word	0x00000000
	.align		4
        /*0004*/ 	.word	0xffffffff
	.align		4
        /*0008*/ 	.word	0x00000000
	.align		4
        /*000c*/ 	.word	0xfffffffe
	.align		4
        /*0010*/ 	.word	0x00000000
	.align		4
        /*0014*/ 	.word	0xfffffffd
	.align		4
        /*0018*/ 	.word	0x00000000
	.align		4
        /*001c*/ 	.word	0xfffffffc


//--------------------- .nv.constant4             --------------------------
	.section	.nv.constant4,"a",@progbits
	.align	8
	.align		8
.nv.constant4:
        /*0000*/ 	.dword	_$_str
	.align		8
        /*0008*/ 	.dword	_$_str_$_2


//--------------------- .text.triton_poi_fused__native_batch_norm_legit_no_training_relu_3 --------------------------
	.section	.text.triton_poi_fused__native_batch_norm_legit_no_training_relu_3,"ax",@progbits
	.align	128
        .global         triton_poi_fused__native_batch_norm_legit_no_training_relu_3
        .type           triton_poi_fused__native_batch_norm_legit_no_training_relu_3,@function
        .size           triton_poi_fused__native_batch_norm_legit_no_training_relu_3,(.L_x_1 - triton_poi_fused__native_batch_norm_legit_no_training_relu_3)
        .other          triton_poi_fused__native_batch_norm_legit_no_training_relu_3,@"STO_CUDA_ENTRY STV_DEFAULT"
triton_poi_fused__native_batch_norm_legit_no_training_relu_3:
.text.triton_poi_fused__native_batch_norm_legit_no_training_relu_3:
[----:B------:R-:W-:Y:S01]  /*0000*/  LDC R1, c[0x0][0x28] ;  /* 0x00000a00ff017b82 */ /* 0x000fe20000000800 */
[----:B------:R-:W1:Y:S07]  /*0010*/  S2R R0, SR_TID.X ;  /* 0x0000000000007919 */ /* 0x000e6e0000002100 */
[----:B------:R-:W2:Y:S01]  /*0020*/  LDC.64 R2, c[0x0][0x220] ;  /* 0x00008800ff027b82 */ /* 0x000ea20000000a00 */
[----:B------:R-:W-:Y:S01]  /*0030*/  ULDC.64 UR4, c[0x0][0x208] ;  /* 0x0000820000047ab9 */ /* 0x000fe20000000a00 */
[----:B------:R-:W3:Y:S06]  /*0040*/  S2R R7, SR_CTAID.X ;  /* 0x0000000000077919 */ /* 0x000eec0000002500 */
[----:B------:R-:W4:Y:S08]  /*0050*/  LDC.64 R8, c[0x0][0x228] ;  /* 0x00008a00ff087b82 */ /* 0x000f300000000a00 */
[----:B------:R-:W5:Y:S01]  /*0060*/  LDC.64 R10, c[0x0][0x230] ;  /* 0x00008c00ff0a7b82 */ /* 0x000f620000000a00 */
[----:B-1----:R-:W-:-:S02]  /*0070*/  SHF.L.U32 R0, R0, 0x1, RZ ;  /* 0x0000000100007819 */ /* 0x002fc400000006ff */
[----:B---3--:R-:W-:Y:S02]  /*0080*/  SHF.R.S32.HI R5, RZ, 0x17, R7 ;  /* 0x00000017ff057819 */ /* 0x008fe40000011407 */
[----:B------:R-:W-:Y:S02]  /*0090*/  LOP3.LUT R0, R0, 0xfe, RZ, 0xc0, !PT ;  /* 0x000000fe00007812 */ /* 0x000fe400078ec0ff */
[----:B------:R-:W-:Y:S02]  /*00a0*/  SGXT R5, R5, 0x1 ;  /* 0x000000010505781a */ /* 0x000fe40000000200 */
[----:B------:R-:W-:Y:S02]  /*00b0*/  LEA R0, R7, R0, 0x8 ;  /* 0x0000000007007211 */ /* 0x000fe400078e40ff */
[----:B------:R-:W1:Y:S02]  /*00c0*/  LDC.64 R6, c[0x0][0x218] ;  /* 0x00008600ff067b82 */ /* 0x000e640000000a00 */
[----:B------:R-:W-:-:S04]  /*00d0*/  LEA.HI R5, R5, R0, RZ, 0x4 ;  /* 0x0000000005057211 */ /* 0x000fc800078f20ff */
[----:B------:R-:W-:-:S04]  /*00e0*/  LOP3.LUT R5, R5, 0xfffffff0, RZ, 0xc0, !PT ;  /* 0xfffffff005057812 */ /* 0x000fc800078ec0ff */
[----:B------:R-:W-:Y:S02]  /*00f0*/  IADD3 R13, R0, -R5, RZ ;  /* 0x80000005000d7210 */ /* 0x000fe40007ffe0ff */
[----:B------:R-:W3:Y:S03]  /*0100*/  LDC.64 R4, c[0x0][0x210] ;  /* 0x00008400ff047b82 */ /* 0x000ee60000000a00 */
[----:B--2---:R-:W-:-:S06]  /*0110*/  IMAD.WIDE R2, R13, 0x4, R2 ;  /* 0x000000040d027825 */ /* 0x004fcc00078e0202 */
[----:B------:R-:W2:Y:S01]  /*0120*/  LDG.E.EL.64 R2, desc[UR4][R2.64] ;  /* 0x0000000402027981 */ /* 0x000ea2000c2e1b00 */
[----:B-1----:R-:W-:-:S04]  /*0130*/  IMAD.WIDE R6, R13, 0x4, R6 ;  /* 0x000000040d067825 */ /* 0x002fc800078e0206 */
[C---:B----4-:R-:W-:Y:S02]  /*0140*/  IMAD.WIDE R8, R13.reuse, 0x4, R8 ;  /* 0x000000040d087825 */ /* 0x050fe400078e0208 */
[----:B------:R-:W4:Y:S02]  /*0150*/  LDG.E.EL.64 R6, desc[UR4][R6.64] ;  /* 0x0000000406067981 */ /* 0x000f24000c2e1b00 */
[----:B-----5:R-:W-:Y:S02]  /*0160*/  IMAD.WIDE R10, R13, 0x4, R10 ;  /* 0x000000040d0a7825 */ /* 0x020fe400078e020a */
[----:B------:R-:W5:Y:S02]  /*0170*/  LDG.E.EL.64 R8, desc[UR4][R8.64] ;  /* 0x0000000408087981 */ /* 0x000f64000c2e1b00 */
[----:B---3--:R-:W-:Y:S02]  /*0180*/  IMAD.WIDE R4, R0, 0x4, R4 ;  /* 0x0000000400047825 */ /* 0x008fe400078e0204 */
[----:B------:R-:W5:Y:S04]  /*0190*/  LDG.E.EL.64 R10, desc[UR4][R10.64] ;  /* 0x000000040a0a7981 */ /* 0x000f68000c2e1b00 */
[----:B------:R-:W4:Y:S01]  /*01a0*/  LDG.E.64 R4, desc[UR4][R4.64] ;  /* 0x0000000404047981 */ /* 0x000f22000c1e1b00 */
[----:B------:R-:W-:Y:S01]  /*01b0*/  HFMA2.MMA R14, -RZ, RZ, 1.625, 0 ;  /* 0x3e800000ff0e7435 */ /* 0x000fe200000001ff */
[----:B--2---:R-:W-:Y:S01]  /*01c0*/  FADD R2, R2, 9.9999997473787516356e-06 ;  /* 0x3727c5ac02027421 */ /* 0x004fe20000000000 */
[----:B------:R-:W-:-:S03]  /*01d0*/  FADD R3, R3, 9.9999997473787516356e-06 ;  /* 0x3727c5ac03037421 */ /* 0x000fc60000000000 */
[----:B------:R-:W1:Y:S08]  /*01e0*/  MUFU.SQRT R12, R2 ;  /* 0x00000002000c7308 */ /* 0x000e700000002000 */
[----:B------:R2:W3:Y:S01]  /*01f0*/  MUFU.SQRT R13, R3 ;  /* 0x00000003000d7308 */ /* 0x0004e20000002000 */
[C---:B-1----:R-:W-:Y:S02]  /*0200*/  FSETP.GT.AND P0, PT, R12.reuse, 8.50705917302346158658e+37, PT ;  /* 0x7e8000000c00780b */ /* 0x042fe40003f04000 */
[----:B------:R-:W-:Y:S01]  /*0210*/  FSETP.GEU.AND P2, PT, R12, 1.175494350822287508e-38, PT ;  /* 0x008000000c00780b */ /* 0x000fe20003f4e000 */
[----:B--2---:R-:W1:Y:S01]  /*0220*/  LDC.64 R2, c[0x0][0x238] ;  /* 0x00008e00ff027b82 */ /* 0x004e620000000a00 */
[----:B---3--:R-:W-:-:S02]  /*0230*/  FSETP.GT.AND P1, PT, R13, 8.50705917302346158658e+37, PT ;  /* 0x7e8000000d00780b */ /* 0x008fc40003f24000 */
[----:B------:R-:W-:-:S07]  /*0240*/  FSETP.GEU.AND P3, PT, R13, 1.175494350822287508e-38, PT ;  /* 0x008000000d00780b */ /* 0x000fce0003f6e000 */
[----:B------:R-:W-:-:S04]  /*0250*/  @P0 FMUL R12, R12, 0.25 ;  /* 0x3e8000000c0c0820 */ /* 0x000fc80000400000 */
[----:B------:R-:W-:Y:S01]  /*0260*/  @!P2 FMUL R12, R12, 16777216 ;  /* 0x4b8000000c0ca820 */ /* 0x000fe20000400000 */
[----:B------:R-:W-:-:S04]  /*0270*/  @P1 FMUL R13, R13, 0.25 ;  /* 0x3e8000000d0d1820 */ /* 0x000fc80000400000 */
[----:B------:R-:W-:Y:S01]  /*0280*/  @!P3 FMUL R13, R13, 16777216 ;  /* 0x4b8000000d0db820 */ /* 0x000fe20000400000 */
[----:B------:R-:W2:Y:S01]  /*0290*/  MUFU.RCP R12, R12 ;  /* 0x0000000c000c7308 */ /* 0x000ea20000001000 */
[----:B------:R-:W-:-:S07]  /*02a0*/  FSEL R15, R14, 1, P0 ;  /* 0x3f8000000e0f7808 */ /* 0x000fce0000000000 */
[----:B------:R-:W3:Y:S01]  /*02b0*/  MUFU.RCP R13, R13 ;  /* 0x0000000d000d7308 */ /* 0x000ee20000001000 */
[----:B------:R-:W-:Y:S01]  /*02c0*/  FSEL R14, R14, 1, P1 ;  /* 0x3f8000000e0e7808 */ /* 0x000fe20000800000 */
[----:B------:R-:W-:-:S04]  /*02d0*/  @!P2 FMUL R15, R15, 16777216 ;  /* 0x4b8000000f0fa820 */ /* 0x000fc80000400000 */
[----:B------:R-:W-:Y:S01]  /*02e0*/  @!P3 FMUL R14, R14, 16777216 ;  /* 0x4b8000000e0eb820 */ /* 0x000fe20000400000 */
[----:B----4-:R-:W-:Y:S01]  /*02f0*/  FADD R5, R5, -R7 ;  /* 0x8000000705057221 */ /* 0x010fe20000000000 */
[----:B------:R-:W-:Y:S01]  /*0300*/  FADD R4, R4, -R6 ;  /* 0x8000000604047221 */ /* 0x000fe20000000000 */
[----:B--2---:R-:W-:Y:S01]  /*0310*/  FMUL R15, R12, R15 ;  /* 0x0000000f0c0f7220 */ /* 0x004fe20000400000 */
[----:B---3--:R-:W-:-:S03]  /*0320*/  FMUL R14, R13, R14 ;  /* 0x0000000e0d0e7220 */ /* 0x008fc60000400000 */
[----:B------:R-:W-:Y:S01]  /*0330*/  FMUL R15, R4, R15 ;  /* 0x0000000f040f7220 */ /* 0x000fe20000400000 */
[----:B------:R-:W-:-:S03]  /*0340*/  FMUL R14, R5, R14 ;  /* 0x0000000e050e7220 */ /* 0x000fc60000400000 */
[----:B-----5:R-:W-:Y:S01]  /*0350*/  FFMA R8, R8, R15, R10 ;  /* 0x0000000f08087223 */ /* 0x020fe2000000000a */
[----:B------:R-:W-:-:S04]  /*0360*/  FFMA R9, R9, R14, R11 ;  /* 0x0000000e09097223 */ /* 0x000fc8000000000b */
[----:B------:R-:W-:Y:S02]  /*0370*/  FSETP.GEU.AND P0, PT, R8, RZ, PT ;  /* 0x000000ff0800720b */ /* 0x000fe40003f0e000 */
[C---:B------:R-:W-:Y:S01]  /*0380*/  FSETP.GEU.AND P1, PT, R9.reuse, RZ, PT ;  /* 0x000000ff0900720b */ /* 0x040fe20003f2e000 */
[----:B-1----:R-:W-:Y:S01]  /*0390*/  IMAD.WIDE R2, R0, 0x4, R2 ;  /* 0x0000000400027825 */ /* 0x002fe200078e0202 */
[----:B------:R-:W-:Y:S02]  /*03a0*/  FSEL R8, R8, RZ, P0 ;  /* 0x000000ff08087208 */ /* 0x000fe40000000000 */
[----:B------:R-:W-:-:S05]  /*03b0*/  FSEL R9, R9, RZ, P1 ;  /* 0x000000ff09097208 */ /* 0x000fca0000800000 */
[----:B------:R-:W-:Y:S01]  /*03c0*/  STG.E.64 desc[UR4][R2.64], R8 ;  /* 0x0000000802007986 */ /* 0x000fe2000c101b04 */
[----:B------:R-:W-:Y:S05]  /*03d0*/  EXIT ;  /* 0x000000000000794d */ /* 0x000fea0003800000 */
.L_x_0:
[----:B------:R-:W-:-:S00]  /*03e0*/  BRA `(.L_x_0) ;  /* 0xfffffffc00fc7947 */ /* 0x000fc0000383ffff */
[----:B------:R-:W-:-:S00]  /*03f0*/  NOP ;  /* 0x0000000000007918 */ /* 0x000fc00000000000 */
        /* <DEDUP_REMOVED lines=8> */
.L_x_1:


//--------------------- .nv.global.init           --------------------------
	.section	.nv.global.init,"aw",@progbits
.nv.global.init:
	.type		_$_str,@object
	.size		_$_str,(_$_str_$_2 - _$_str)
_$_str:
        /*0000*/ 	.byte	0x5f, 0x5f, 0x43, 0x55, 0x44, 0x41, 0x5f, 0x46, 0x54, 0x5a, 0x00
	.type		_$_str_$_2,@object
	.size		_$_str_$_2,(.L_1 - _$_str_$_2)
_$_str_$_2:
        /*000b*/ 	.byte	0x5f, 0x5f, 0x43, 0x55, 0x44, 0x41, 0x5f, 0x50, 0x52, 0x45, 0x43, 0x5f, 0x53, 0x51, 0x52, 0x54
        /*001b*/ 	.byte	0x00
.L_1:


//--------------------- .nv.constant0.triton_poi_fused__native_batch_norm_legit_no_training_relu_3 --------------------------
	.section	.nv.constant0.triton_poi_fused__native_batch_norm_legit_no_training_relu_3,"a",@progbits
	.sectionflags	@""
	.align	4
.nv.constant0.triton_poi_fused__native_batch_norm_legit_no_training_relu_3:
	.zero		580
